//
// Generated by NVIDIA NVVM Compiler
//
// Compiler Build ID: CL-36424714
// Cuda compilation tools, release 13.0, V13.0.88
// Based on NVVM 20.0.0
//

.version 9.0
.target sm_100
.address_size 64

	// .globl	_Z4min2PiS_

.visible .entry _Z4min2PiS_(
	.param .u64 .ptr .align 1 _Z4min2PiS__param_0,
	.param .u64 .ptr .align 1 _Z4min2PiS__param_1
)
{
	.reg .b32 	%r<9>;
	.reg .b64 	%rd<9>;

	ld.param.u64 	%rd1, [_Z4min2PiS__param_0];
	ld.param.u64 	%rd2, [_Z4min2PiS__param_1];
	cvta.to.global.u64 	%rd3, %rd1;
	cvta.to.global.u64 	%rd4, %rd2;
	ld.global.u32 	%r1, [%rd4];
	mov.u32 	%r2, %ctaid.x;
	mul.lo.s32 	%r3, %r2, %r1;
	shl.b32 	%r4, %r3, 1;
	mul.wide.u32 	%rd5, %r4, 4;
	add.s64 	%rd6, %rd3, %rd5;
	ld.global.u32 	%r5, [%rd6];
	add.s32 	%r6, %r4, %r1;
	mul.wide.u32 	%rd7, %r6, 4;
	add.s64 	%rd8, %rd3, %rd7;
	ld.global.u32 	%r7, [%rd8];
	min.s32 	%r8, %r5, %r7;
	st.global.u32 	[%rd6], %r8;
	ret;

}


// ===== COMPILED SASS (sm_100) =====

	.target	sm_100

	.elftype	@"ET_EXEC"


//--------------------- .note.nv.tkinfo           --------------------------
	.section	.note.nv.tkinfo,"",@"SHT_NOTE"
	.sectionflags	@"SHF_NOTE_NV_TKINFO"
	.tkinfo
        /*0018*/ 	.word	0x00000002
        /*0030*/ 	.string	""
        /*0030*/ 	.string	"ptxas"
        /*0030*/ 	.string	"Cuda compilation tools, release 13.0, V13.0.88"
        /*0030*/ 	.string	"Build cuda_13.0.r13.0/compiler.36424714_0"
        /*0030*/ 	.string	"-arch sm_100 -m 64 "



//--------------------- .note.nv.cuinfo           --------------------------
	.section	.note.nv.cuinfo,"",@"SHT_NOTE"
	.sectionflags	@"SHF_NOTE_NV_CUINFO"
        /*0018*/ 	.short	0x0002
        /*001a*/ 	.short	0x0064
        /*001c*/ 	.short	0x0082
	.zero		2


//--------------------- .nv.info                  --------------------------
	.section	.nv.info,"",@"SHT_CUDA_INFO"
	.align	4


	//----- nvinfo : EIATTR_REGCOUNT
	.align		4
        /*0000*/ 	.byte	0x04, 0x2f
        /*0002*/ 	.short	(.L_1 - .L_0)
	.align		4
.L_0:
        /*0004*/ 	.word	index@(_Z4min2PiS_)
        /*0008*/ 	.word	0x0000000c


	//----- nvinfo : EIATTR_FRAME_SIZE
	.align		4
.L_1:
        /*000c*/ 	.byte	0x04, 0x11
        /*000e*/ 	.short	(.L_3 - .L_2)
	.align		4
.L_2:
        /*0010*/ 	.word	index@(_Z4min2PiS_)
        /*0014*/ 	.word	0x00000000


	//----- nvinfo : EIATTR_MIN_STACK_SIZE
	.align		4
.L_3:
        /*0018*/ 	.byte	0x04, 0x12
        /*001a*/ 	.short	(.L_5 - .L_4)
	.align		4
.L_4:
        /*001c*/ 	.word	index@(_Z4min2PiS_)
        /*0020*/ 	.word	0x00000000
.L_5:


//--------------------- .nv.compat                --------------------------
	.section	.nv.compat,"",@"SHT_CUDA_COMPAT_INFO"
	.align	4
        /*0000*/ 	.byte	0x02, 0x09, 0x00, 0x00, 0x02, 0x02, 0x01, 0x00, 0x02, 0x05, 0x05, 0x00, 0x03, 0x07, 0x01, 0x01
        /*0010*/ 	.byte	0x02, 0x03, 0x00, 0x00, 0x02, 0x06, 0x01, 0x00, 0x04, 0x0b, 0x08, 0x00, 0x09, 0x00, 0x00, 0x00
        /*0020*/ 	.byte	0x00, 0x00, 0x00, 0x00


//--------------------- .nv.info._Z4min2PiS_      --------------------------
	.section	.nv.info._Z4min2PiS_,"",@"SHT_CUDA_INFO"
	.sectionflags	@""
	.align	4


	//----- nvinfo : EIATTR_CUDA_API_VERSION
	.align		4
        /*0000*/ 	.byte	0x04, 0x37
        /*0002*/ 	.short	(.L_7 - .L_6)
.L_6:
        /*0004*/ 	.word	0x00000082


	//----- nvinfo : EIATTR_KPARAM_INFO
	.align		4
.L_7:
        /*0008*/ 	.byte	0x04, 0x17
        /*000a*/ 	.short	(.L_9 - .L_8)
.L_8:
        /*000c*/ 	.word	0x00000000
        /*0010*/ 	.short	0x0001
        /*0012*/ 	.short	0x0008
        /*0014*/ 	.byte	0x00, 0xf5, 0x21, 0x00


	//----- nvinfo : EIATTR_KPARAM_INFO
	.align		4
.L_9:
        /*0018*/ 	.byte	0x04, 0x17
        /*001a*/ 	.short	(.L_11 - .L_10)
.L_10:
        /*001c*/ 	.word	0x00000000
        /*0020*/ 	.short	0x0000
        /*0022*/ 	.short	0x0000
        /*0024*/ 	.byte	0x00, 0xf5, 0x21, 0x00


	//----- nvinfo : EIATTR_SPARSE_MMA_MASK
	.align		4
.L_11:
        /*0028*/ 	.byte	0x03, 0x50
        /*002a*/ 	.short	0x0000


	//----- nvinfo : EIATTR_MAXREG_COUNT
	.align		4
        /*002c*/ 	.byte	0x03, 0x1b
        /*002e*/ 	.short	0x00ff


	//----- nvinfo : EIATTR_MERCURY_ISA_VERSION
	.align		4
        /*0030*/ 	.byte	0x03, 0x5f
        /*0032*/ 	.short	0x0101


	//----- nvinfo : EIATTR_VRC_CTA_INIT_COUNT
	.align		4
        /*0034*/ 	.byte	0x02, 0x4a
	.zero		1
	.zero		1


	//----- nvinfo : EIATTR_EXIT_INSTR_OFFSETS
	.align		4
        /*0038*/ 	.byte	0x04, 0x1c
        /*003a*/ 	.short	(.L_13 - .L_12)


	//   ....[0]....
.L_12:
        /*003c*/ 	.word	0x000000f0


	//----- nvinfo : EIATTR_CBANK_PARAM_SIZE
	.align		4
.L_13:
        /*0040*/ 	.byte	0x03, 0x19
        /*0042*/ 	.short	0x0010


	//----- nvinfo : EIATTR_PARAM_CBANK
	.align		4
        /*0044*/ 	.byte	0x04, 0x0a
        /*0046*/ 	.short	(.L_15 - .L_14)
	.align		4
.L_14:
        /*0048*/ 	.word	index@(.nv.constant0._Z4min2PiS_)
        /*004c*/ 	.short	0x0380
        /*004e*/ 	.short	0x0010


	//----- nvinfo : EIATTR_SW_WAR
	.align		4
.L_15:
        /*0050*/ 	.byte	0x04, 0x36
        /*0052*/ 	.short	(.L_17 - .L_16)
.L_16:
        /*0054*/ 	.word	0x00000008
.L_17:


//--------------------- .nv.callgraph             --------------------------
	.section	.nv.callgraph,"",@"SHT_CUDA_CALLGRAPH"
	.align	4
	.sectionentsize	8
	.align		4
        /*0000*/ 	.word	0x00000000
	.align		4
        /*0004*/ 	.word	0xffffffff
	.align		4
        /*0008*/ 	.word	0x00000000
	.align		4
        /*000c*/ 	.word	0xfffffffe
	.align		4
        /*0010*/ 	.word	0x00000000
	.align		4
        /*0014*/ 	.word	0xfffffffd
	.align		4
        /*0018*/ 	.word	0x00000000
	.align		4
        /*001c*/ 	.word	0xfffffffc


//--------------------- .text._Z4min2PiS_         --------------------------
	.section	.text._Z4min2PiS_,"ax",@progbits
	.align	128
        .global         _Z4min2PiS_
        .type           _Z4min2PiS_,@function
        .size           _Z4min2PiS_,(.L_x_1 - _Z4min2PiS_)
        .other          _Z4min2PiS_,@"STO_CUDA_ENTRY STV_DEFAULT"
_Z4min2PiS_:
.text._Z4min2PiS_:
[----:B------:R-:W-:Y:S08]  /*0000*/  LDC R1, c[0x0][0x37c] ;  /* 0x0000df00ff017b82 */ /* 0x000ff00000000800 */
[----:B------:R-:W0:Y:S01]  /*0010*/  LDC.64 R2, c[0x0][0x388] ;  /* 0x0000e200ff027b82 */ /* 0x000e220000000a00 */
[----:B------:R-:W0:Y:S07]  /*0020*/  LDCU.64 UR4, c[0x0][0x358] ;  /* 0x00006b00ff0477ac */ /* 0x000e2e0008000a00 */
[----:B------:R-:W1:Y:S08]  /*0030*/  S2UR UR6, SR_CTAID.X ;  /* 0x00000000000679c3 */ /* 0x000e700000002500 */
[----:B------:R-:W2:Y:S01]  /*0040*/  LDC.64 R6, c[0x0][0x380] ;  /* 0x0000e000ff067b82 */ /* 0x000ea20000000a00 */
[----:B0-----:R-:W1:Y:S02]  /*0050*/  LDG.E R2, desc[UR4][R2.64] ;  /* 0x0000000402027981 */ /* 0x001e64000c1e1900 */
[----:B-1----:R-:W-:-:S05]  /*0060*/  IMAD R0, R2, UR6, RZ ;  /* 0x0000000602007c24 */ /* 0x002fca000f8e02ff */
[----:B------:R-:W-:-:S04]  /*0070*/  SHF.L.U32 R5, R0, 0x1, RZ ;  /* 0x0000000100057819 */ /* 0x000fc800000006ff */
[----:B------:R-:W-:Y:S01]  /*0080*/  IADD3 R9, PT, PT, R2, R5, RZ ;  /* 0x0000000502097210 */ /* 0x000fe20007ffe0ff */
[----:B--2---:R-:W-:-:S04]  /*0090*/  IMAD.WIDE.U32 R4, R5, 0x4, R6 ;  /* 0x0000000405047825 */ /* 0x004fc800078e0006 */
[----:B------:R-:W-:Y:S01]  /*00a0*/  IMAD.WIDE.U32 R6, R9, 0x4, R6 ;  /* 0x0000000409067825 */ /* 0x000fe200078e0006 */
[----:B------:R-:W2:Y:S05]  /*00b0*/  LDG.E R0, desc[UR4][R4.64] ;  /* 0x0000000404007981 */ /* 0x000eaa000c1e1900 */
[----:B------:R-:W2:Y:S02]  /*00c0*/  LDG.E R7, desc[UR4][R6.64] ;  /* 0x0000000406077981 */ /* 0x000ea4000c1e1900 */
[----:B--2---:R-:W-:-:S05]  /*00d0*/  VIMNMX R9, PT, PT, R0, R7, PT ;  /* 0x0000000700097248 */ /* 0x004fca0003fe0100 */
[----:B------:R-:W-:Y:S01]  /*00e0*/  STG.E desc[UR4][R4.64], R9 ;  /* 0x0000000904007986 */ /* 0x000fe2000c101904 */
[----:B------:R-:W-:Y:S05]  /*00f0*/  EXIT ;  /* 0x000000000000794d */ /* 0x000fea0003800000 */
.L_x_0:
[----:B------:R-:W-:-:S00]  /*0100*/  BRA `(.L_x_0) ;  /* 0xfffffffc00fc7947 */ /* 0x000fc0000383ffff */
[----:B------:R-:W-:-:S00]  /*0110*/  NOP ;  /* 0x0000000000007918 */ /* 0x000fc00000000000 */
        /* <DEDUP_REMOVED lines=14> */
.L_x_1:


//--------------------- .nv.shared.reserved.0     --------------------------
	.section	.nv.shared.reserved.0,"aw",@nobits
	.weak		__nv_reservedSMEM_offset_0_alias
	.size		__nv_reservedSMEM_offset_0_alias, 0, 64
	.other		__nv_reservedSMEM_offset_0_alias,@"STO_CUDA_RESERVED_SHARED STV_DEFAULT"
__nv_reservedSMEM_offset_0_alias:
	.zero		0
	.zero		64


//--------------------- .nv.constant0._Z4min2PiS_ --------------------------
	.section	.nv.constant0._Z4min2PiS_,"a",@progbits
	.sectionflags	@""
	.align	4
.nv.constant0._Z4min2PiS_:
	.zero		912


//--------------------- SYMBOLS --------------------------

	.type		.nv.reservedSmem.offset0,@object
	.size		.nv.reservedSmem.offset0,0x4
